//
// Generated by NVIDIA NVVM Compiler
//
// Compiler Build ID: CL-36424714
// Cuda compilation tools, release 13.0, V13.0.88
// Based on NVVM 20.0.0
//

.version 9.0
.target sm_100
.address_size 64

	// .globl	_Z12kern_set_valPffi

.visible .entry _Z12kern_set_valPffi(
	.param .u64 .ptr .align 1 _Z12kern_set_valPffi_param_0,
	.param .f32 _Z12kern_set_valPffi_param_1,
	.param .u32 _Z12kern_set_valPffi_param_2
)
{
	.reg .pred 	%p<2>;
	.reg .b32 	%r<6>;
	.reg .b32 	%f<2>;
	.reg .b64 	%rd<5>;

	ld.param.u64 	%rd1, [_Z12kern_set_valPffi_param_0];
	ld.param.f32 	%f1, [_Z12kern_set_valPffi_param_1];
	ld.param.u32 	%r2, [_Z12kern_set_valPffi_param_2];
	mov.u32 	%r3, %tid.x;
	mov.u32 	%r4, %ctaid.x;
	mov.u32 	%r5, %ntid.x;
	mad.lo.s32 	%r1, %r4, %r5, %r3;
	setp.ge.s32 	%p1, %r1, %r2;
	@%p1 bra 	$L__BB0_2;
	cvta.to.global.u64 	%rd2, %rd1;
	mul.wide.s32 	%rd3, %r1, 4;
	add.s64 	%rd4, %rd2, %rd3;
	st.global.f32 	[%rd4], %f1;
$L__BB0_2:
	ret;

}


// ===== COMPILED SASS (sm_100) =====

	.target	sm_100

	.elftype	@"ET_EXEC"


//--------------------- .note.nv.tkinfo           --------------------------
	.section	.note.nv.tkinfo,"",@"SHT_NOTE"
	.sectionflags	@"SHF_NOTE_NV_TKINFO"
	.tkinfo
        /*0018*/ 	.word	0x00000002
        /*0030*/ 	.string	""
        /*0030*/ 	.string	"ptxas"
        /*0030*/ 	.string	"Cuda compilation tools, release 13.0, V13.0.88"
        /*0030*/ 	.string	"Build cuda_13.0.r13.0/compiler.36424714_0"
        /*0030*/ 	.string	"-arch sm_100 -m 64 "



//--------------------- .note.nv.cuinfo           --------------------------
	.section	.note.nv.cuinfo,"",@"SHT_NOTE"
	.sectionflags	@"SHF_NOTE_NV_CUINFO"
        /*0018*/ 	.short	0x0002
        /*001a*/ 	.short	0x0064
        /*001c*/ 	.short	0x0082
	.zero		2


//--------------------- .nv.info                  --------------------------
	.section	.nv.info,"",@"SHT_CUDA_INFO"
	.align	4


	//----- nvinfo : EIATTR_REGCOUNT
	.align		4
        /*0000*/ 	.byte	0x04, 0x2f
        /*0002*/ 	.short	(.L_1 - .L_0)
	.align		4
.L_0:
        /*0004*/ 	.word	index@(_Z12kern_set_valPffi)
        /*0008*/ 	.word	0x0000000a


	//----- nvinfo : EIATTR_FRAME_SIZE
	.align		4
.L_1:
        /*000c*/ 	.byte	0x04, 0x11
        /*000e*/ 	.short	(.L_3 - .L_2)
	.align		4
.L_2:
        /*0010*/ 	.word	index@(_Z12kern_set_valPffi)
        /*0014*/ 	.word	0x00000000


	//----- nvinfo : EIATTR_MIN_STACK_SIZE
	.align		4
.L_3:
        /*0018*/ 	.byte	0x04, 0x12
        /*001a*/ 	.short	(.L_5 - .L_4)
	.align		4
.L_4:
        /*001c*/ 	.word	index@(_Z12kern_set_valPffi)
        /*0020*/ 	.word	0x00000000
.L_5:


//--------------------- .nv.compat                --------------------------
	.section	.nv.compat,"",@"SHT_CUDA_COMPAT_INFO"
	.align	4
        /*0000*/ 	.byte	0x02, 0x09, 0x00, 0x00, 0x02, 0x02, 0x01, 0x00, 0x02, 0x05, 0x05, 0x00, 0x03, 0x07, 0x01, 0x01
        /*0010*/ 	.byte	0x02, 0x03, 0x00, 0x00, 0x02, 0x06, 0x01, 0x00, 0x04, 0x0b, 0x08, 0x00, 0x09, 0x00, 0x00, 0x00
        /*0020*/ 	.byte	0x00, 0x00, 0x00, 0x00


//--------------------- .nv.info._Z12kern_set_valPffi --------------------------
	.section	.nv.info._Z12kern_set_valPffi,"",@"SHT_CUDA_INFO"
	.sectionflags	@""
	.align	4


	//----- nvinfo : EIATTR_CUDA_API_VERSION
	.align		4
        /*0000*/ 	.byte	0x04, 0x37
        /*0002*/ 	.short	(.L_7 - .L_6)
.L_6:
        /*0004*/ 	.word	0x00000082


	//----- nvinfo : EIATTR_KPARAM_INFO
	.align		4
.L_7:
        /*0008*/ 	.byte	0x04, 0x17
        /*000a*/ 	.short	(.L_9 - .L_8)
.L_8:
        /*000c*/ 	.word	0x00000000
        /*0010*/ 	.short	0x0002
        /*0012*/ 	.short	0x000c
        /*0014*/ 	.byte	0x00, 0xf0, 0x11, 0x00


	//----- nvinfo : EIATTR_KPARAM_INFO
	.align		4
.L_9:
        /*0018*/ 	.byte	0x04, 0x17
        /*001a*/ 	.short	(.L_11 - .L_10)
.L_10:
        /*001c*/ 	.word	0x00000000
        /*0020*/ 	.short	0x0001
        /*0022*/ 	.short	0x0008
        /*0024*/ 	.byte	0x00, 0xf0, 0x11, 0x00


	//----- nvinfo : EIATTR_KPARAM_INFO
	.align		4
.L_11:
        /*0028*/ 	.byte	0x04, 0x17
        /*002a*/ 	.short	(.L_13 - .L_12)
.L_12:
        /*002c*/ 	.word	0x00000000
        /*0030*/ 	.short	0x0000
        /*0032*/ 	.short	0x0000
        /*0034*/ 	.byte	0x00, 0xf5, 0x21, 0x00


	//----- nvinfo : EIATTR_SPARSE_MMA_MASK
	.align		4
.L_13:
        /*0038*/ 	.byte	0x03, 0x50
        /*003a*/ 	.short	0x0000


	//----- nvinfo : EIATTR_MAXREG_COUNT
	.align		4
        /*003c*/ 	.byte	0x03, 0x1b
        /*003e*/ 	.short	0x00ff


	//----- nvinfo : EIATTR_MERCURY_ISA_VERSION
	.align		4
        /*0040*/ 	.byte	0x03, 0x5f
        /*0042*/ 	.short	0x0101


	//----- nvinfo : EIATTR_VRC_CTA_INIT_COUNT
	.align		4
        /*0044*/ 	.byte	0x02, 0x4a
	.zero		1
	.zero		1


	//----- nvinfo : EIATTR_EXIT_INSTR_OFFSETS
	.align		4
        /*0048*/ 	.byte	0x04, 0x1c
        /*004a*/ 	.short	(.L_15 - .L_14)


	//   ....[0]....
.L_14:
        /*004c*/ 	.word	0x00000070


	//   ....[1]....
        /*0050*/ 	.word	0x000000d0


	//----- nvinfo : EIATTR_CBANK_PARAM_SIZE
	.align		4
.L_15:
        /*0054*/ 	.byte	0x03, 0x19
        /*0056*/ 	.short	0x0010


	//----- nvinfo : EIATTR_PARAM_CBANK
	.align		4
        /*0058*/ 	.byte	0x04, 0x0a
        /*005a*/ 	.short	(.L_17 - .L_16)
	.align		4
.L_16:
        /*005c*/ 	.word	index@(.nv.constant0._Z12kern_set_valPffi)
        /*0060*/ 	.short	0x0380
        /*0062*/ 	.short	0x0010


	//----- nvinfo : EIATTR_SW_WAR
	.align		4
.L_17:
        /*0064*/ 	.byte	0x04, 0x36
        /*0066*/ 	.short	(.L_19 - .L_18)
.L_18:
        /*0068*/ 	.word	0x00000008
.L_19:


//--------------------- .nv.callgraph             --------------------------
	.section	.nv.callgraph,"",@"SHT_CUDA_CALLGRAPH"
	.align	4
	.sectionentsize	8
	.align		4
        /*0000*/ 	.word	0x00000000
	.align		4
        /*0004*/ 	.word	0xffffffff
	.align		4
        /*0008*/ 	.word	0x00000000
	.align		4
        /*000c*/ 	.word	0xfffffffe
	.align		4
        /*0010*/ 	.word	0x00000000
	.align		4
        /*0014*/ 	.word	0xfffffffd
	.align		4
        /*0018*/ 	.word	0x00000000
	.align		4
        /*001c*/ 	.word	0xfffffffc


//--------------------- .text._Z12kern_set_valPffi --------------------------
	.section	.text._Z12kern_set_valPffi,"ax",@progbits
	.align	128
        .global         _Z12kern_set_valPffi
        .type           _Z12kern_set_valPffi,@function
        .size           _Z12kern_set_valPffi,(.L_x_1 - _Z12kern_set_valPffi)
        .other          _Z12kern_set_valPffi,@"STO_CUDA_ENTRY STV_DEFAULT"
_Z12kern_set_valPffi:
.text._Z12kern_set_valPffi:
[----:B------:R-:W-:Y:S01]  /*0000*/  LDC R1, c[0x0][0x37c] ;  /* 0x0000df00ff017b82 */ /* 0x000fe20000000800 */
[----:B------:R-:W0:Y:S07]  /*0010*/  S2R R5, SR_TID.X ;  /* 0x0000000000057919 */ /* 0x000e2e0000002100 */
[----:B------:R-:W0:Y:S01]  /*0020*/  S2UR UR4, SR_CTAID.X ;  /* 0x00000000000479c3 */ /* 0x000e220000002500 */
[----:B------:R-:W1:Y:S07]  /*0030*/  LDCU UR5, c[0x0][0x38c] ;  /* 0x00007180ff0577ac */ /* 0x000e6e0008000800 */
[----:B------:R-:W0:Y:S02]  /*0040*/  LDC R0, c[0x0][0x360] ;  /* 0x0000d800ff007b82 */ /* 0x000e240000000800 */
[----:B0-----:R-:W-:-:S05]  /*0050*/  IMAD R5, R0, UR4, R5 ;  /* 0x0000000400057c24 */ /* 0x001fca000f8e0205 */
[----:B-1----:R-:W-:-:S13]  /*0060*/  ISETP.GE.AND P0, PT, R5, UR5, PT ;  /* 0x0000000505007c0c */ /* 0x002fda000bf06270 */
[----:B------:R-:W-:Y:S05]  /*0070*/  @P0 EXIT ;  /* 0x000000000000094d */ /* 0x000fea0003800000 */
[----:B------:R-:W0:Y:S01]  /*0080*/  LDC.64 R2, c[0x0][0x380] ;  /* 0x0000e000ff027b82 */ /* 0x000e220000000a00 */
[----:B------:R-:W1:Y:S07]  /*0090*/  LDCU.64 UR4, c[0x0][0x358] ;  /* 0x00006b00ff0477ac */ /* 0x000e6e0008000a00 */
[----:B------:R-:W1:Y:S01]  /*00a0*/  LDC R7, c[0x0][0x388] ;  /* 0x0000e200ff077b82 */ /* 0x000e620000000800 */
[----:B0-----:R-:W-:-:S05]  /*00b0*/  IMAD.WIDE R2, R5, 0x4, R2 ;  /* 0x0000000405027825 */ /* 0x001fca00078e0202 */
[----:B-1----:R-:W-:Y:S01]  /*00c0*/  STG.E desc[UR4][R2.64], R7 ;  /* 0x0000000702007986 */ /* 0x002fe2000c101904 */
[----:B------:R-:W-:Y:S05]  /*00d0*/  EXIT ;  /* 0x000000000000794d */ /* 0x000fea0003800000 */
.L_x_0:
[----:B------:R-:W-:-:S00]  /*00e0*/  BRA `(.L_x_0) ;  /* 0xfffffffc00fc7947 */ /* 0x000fc0000383ffff */
[----:B------:R-:W-:-:S00]  /*00f0*/  NOP ;  /* 0x0000000000007918 */ /* 0x000fc00000000000 */
        /* <DEDUP_REMOVED lines=8> */
.L_x_1:


//--------------------- .nv.shared.reserved.0     --------------------------
	.section	.nv.shared.reserved.0,"aw",@nobits
	.weak		__nv_reservedSMEM_offset_0_alias
	.size		__nv_reservedSMEM_offset_0_alias, 0, 64
	.other		__nv_reservedSMEM_offset_0_alias,@"STO_CUDA_RESERVED_SHARED STV_DEFAULT"
__nv_reservedSMEM_offset_0_alias:
	.zero		0
	.zero		64


//--------------------- .nv.constant0._Z12kern_set_valPffi --------------------------
	.section	.nv.constant0._Z12kern_set_valPffi,"a",@progbits
	.sectionflags	@""
	.align	4
.nv.constant0._Z12kern_set_valPffi:
	.zero		912


//--------------------- SYMBOLS --------------------------

	.type		.nv.reservedSmem.offset0,@object
	.size		.nv.reservedSmem.offset0,0x4
